//
// Generated by NVIDIA NVVM Compiler
//
// Compiler Build ID: CL-36424714
// Cuda compilation tools, release 13.0, V13.0.88
// Based on NVVM 20.0.0
//

.version 9.0
.target sm_100
.address_size 64

	// .globl	_Z10dotproductPfS_S_
// _ZZ10dotproductPfS_S_E4temp has been demoted

.visible .entry _Z10dotproductPfS_S_(
	.param .u64 .ptr .align 1 _Z10dotproductPfS_S__param_0,
	.param .u64 .ptr .align 1 _Z10dotproductPfS_S__param_1,
	.param .u64 .ptr .align 1 _Z10dotproductPfS_S__param_2
)
{
	.reg .pred 	%p<3>;
	.reg .b32 	%r<9>;
	.reg .b32 	%f<69>;
	.reg .b64 	%rd<10>;
	// demoted variable
	.shared .align 4 .b8 _ZZ10dotproductPfS_S_E4temp[128];
	ld.param.u64 	%rd1, [_Z10dotproductPfS_S__param_0];
	ld.param.u64 	%rd2, [_Z10dotproductPfS_S__param_1];
	ld.param.u64 	%rd3, [_Z10dotproductPfS_S__param_2];
	mov.u32 	%r1, %tid.x;
	mov.u32 	%r3, %ctaid.x;
	shl.b32 	%r4, %r3, 5;
	add.s32 	%r2, %r4, %r1;
	setp.gt.u32 	%p1, %r2, 33;
	@%p1 bra 	$L__BB0_3;
	cvta.to.global.u64 	%rd4, %rd1;
	cvta.to.global.u64 	%rd5, %rd2;
	mov.b32 	%r5, 0;
	st.shared.u32 	[_ZZ10dotproductPfS_S_E4temp], %r5;
	mov.u32 	%r6, _ZZ10dotproductPfS_S_E4temp;
	st.shared.u32 	[_ZZ10dotproductPfS_S_E4temp+4], %r5;
	st.shared.u32 	[_ZZ10dotproductPfS_S_E4temp+8], %r5;
	st.shared.u32 	[_ZZ10dotproductPfS_S_E4temp+12], %r5;
	st.shared.u32 	[_ZZ10dotproductPfS_S_E4temp+16], %r5;
	st.shared.u32 	[_ZZ10dotproductPfS_S_E4temp+20], %r5;
	st.shared.u32 	[_ZZ10dotproductPfS_S_E4temp+24], %r5;
	st.shared.u32 	[_ZZ10dotproductPfS_S_E4temp+28], %r5;
	st.shared.u32 	[_ZZ10dotproductPfS_S_E4temp+32], %r5;
	st.shared.u32 	[_ZZ10dotproductPfS_S_E4temp+36], %r5;
	st.shared.u32 	[_ZZ10dotproductPfS_S_E4temp+40], %r5;
	st.shared.u32 	[_ZZ10dotproductPfS_S_E4temp+44], %r5;
	st.shared.u32 	[_ZZ10dotproductPfS_S_E4temp+48], %r5;
	st.shared.u32 	[_ZZ10dotproductPfS_S_E4temp+52], %r5;
	st.shared.u32 	[_ZZ10dotproductPfS_S_E4temp+56], %r5;
	st.shared.u32 	[_ZZ10dotproductPfS_S_E4temp+60], %r5;
	st.shared.u32 	[_ZZ10dotproductPfS_S_E4temp+64], %r5;
	st.shared.u32 	[_ZZ10dotproductPfS_S_E4temp+68], %r5;
	st.shared.u32 	[_ZZ10dotproductPfS_S_E4temp+72], %r5;
	st.shared.u32 	[_ZZ10dotproductPfS_S_E4temp+76], %r5;
	st.shared.u32 	[_ZZ10dotproductPfS_S_E4temp+80], %r5;
	st.shared.u32 	[_ZZ10dotproductPfS_S_E4temp+84], %r5;
	st.shared.u32 	[_ZZ10dotproductPfS_S_E4temp+88], %r5;
	st.shared.u32 	[_ZZ10dotproductPfS_S_E4temp+92], %r5;
	st.shared.u32 	[_ZZ10dotproductPfS_S_E4temp+96], %r5;
	st.shared.u32 	[_ZZ10dotproductPfS_S_E4temp+100], %r5;
	st.shared.u32 	[_ZZ10dotproductPfS_S_E4temp+104], %r5;
	st.shared.u32 	[_ZZ10dotproductPfS_S_E4temp+108], %r5;
	st.shared.u32 	[_ZZ10dotproductPfS_S_E4temp+112], %r5;
	st.shared.u32 	[_ZZ10dotproductPfS_S_E4temp+116], %r5;
	st.shared.u32 	[_ZZ10dotproductPfS_S_E4temp+120], %r5;
	st.shared.u32 	[_ZZ10dotproductPfS_S_E4temp+124], %r5;
	mul.wide.u32 	%rd6, %r2, 4;
	add.s64 	%rd7, %rd4, %rd6;
	ld.global.f32 	%f1, [%rd7];
	add.s64 	%rd8, %rd5, %rd6;
	ld.global.f32 	%f2, [%rd8];
	mul.f32 	%f3, %f1, %f2;
	shl.b32 	%r7, %r1, 2;
	add.s32 	%r8, %r6, %r7;
	st.shared.f32 	[%r8], %f3;
	setp.ne.s32 	%p2, %r1, 0;
	@%p2 bra 	$L__BB0_3;
	bar.sync 	0;
	ld.shared.f32 	%f4, [_ZZ10dotproductPfS_S_E4temp];
	add.f32 	%f5, %f4, 0f00000000;
	ld.shared.f32 	%f6, [_ZZ10dotproductPfS_S_E4temp+4];
	add.f32 	%f7, %f5, %f6;
	ld.shared.f32 	%f8, [_ZZ10dotproductPfS_S_E4temp+8];
	add.f32 	%f9, %f7, %f8;
	ld.shared.f32 	%f10, [_ZZ10dotproductPfS_S_E4temp+12];
	add.f32 	%f11, %f9, %f10;
	ld.shared.f32 	%f12, [_ZZ10dotproductPfS_S_E4temp+16];
	add.f32 	%f13, %f11, %f12;
	ld.shared.f32 	%f14, [_ZZ10dotproductPfS_S_E4temp+20];
	add.f32 	%f15, %f13, %f14;
	ld.shared.f32 	%f16, [_ZZ10dotproductPfS_S_E4temp+24];
	add.f32 	%f17, %f15, %f16;
	ld.shared.f32 	%f18, [_ZZ10dotproductPfS_S_E4temp+28];
	add.f32 	%f19, %f17, %f18;
	ld.shared.f32 	%f20, [_ZZ10dotproductPfS_S_E4temp+32];
	add.f32 	%f21, %f19, %f20;
	ld.shared.f32 	%f22, [_ZZ10dotproductPfS_S_E4temp+36];
	add.f32 	%f23, %f21, %f22;
	ld.shared.f32 	%f24, [_ZZ10dotproductPfS_S_E4temp+40];
	add.f32 	%f25, %f23, %f24;
	ld.shared.f32 	%f26, [_ZZ10dotproductPfS_S_E4temp+44];
	add.f32 	%f27, %f25, %f26;
	ld.shared.f32 	%f28, [_ZZ10dotproductPfS_S_E4temp+48];
	add.f32 	%f29, %f27, %f28;
	ld.shared.f32 	%f30, [_ZZ10dotproductPfS_S_E4temp+52];
	add.f32 	%f31, %f29, %f30;
	ld.shared.f32 	%f32, [_ZZ10dotproductPfS_S_E4temp+56];
	add.f32 	%f33, %f31, %f32;
	ld.shared.f32 	%f34, [_ZZ10dotproductPfS_S_E4temp+60];
	add.f32 	%f35, %f33, %f34;
	ld.shared.f32 	%f36, [_ZZ10dotproductPfS_S_E4temp+64];
	add.f32 	%f37, %f35, %f36;
	ld.shared.f32 	%f38, [_ZZ10dotproductPfS_S_E4temp+68];
	add.f32 	%f39, %f37, %f38;
	ld.shared.f32 	%f40, [_ZZ10dotproductPfS_S_E4temp+72];
	add.f32 	%f41, %f39, %f40;
	ld.shared.f32 	%f42, [_ZZ10dotproductPfS_S_E4temp+76];
	add.f32 	%f43, %f41, %f42;
	ld.shared.f32 	%f44, [_ZZ10dotproductPfS_S_E4temp+80];
	add.f32 	%f45, %f43, %f44;
	ld.shared.f32 	%f46, [_ZZ10dotproductPfS_S_E4temp+84];
	add.f32 	%f47, %f45, %f46;
	ld.shared.f32 	%f48, [_ZZ10dotproductPfS_S_E4temp+88];
	add.f32 	%f49, %f47, %f48;
	ld.shared.f32 	%f50, [_ZZ10dotproductPfS_S_E4temp+92];
	add.f32 	%f51, %f49, %f50;
	ld.shared.f32 	%f52, [_ZZ10dotproductPfS_S_E4temp+96];
	add.f32 	%f53, %f51, %f52;
	ld.shared.f32 	%f54, [_ZZ10dotproductPfS_S_E4temp+100];
	add.f32 	%f55, %f53, %f54;
	ld.shared.f32 	%f56, [_ZZ10dotproductPfS_S_E4temp+104];
	add.f32 	%f57, %f55, %f56;
	ld.shared.f32 	%f58, [_ZZ10dotproductPfS_S_E4temp+108];
	add.f32 	%f59, %f57, %f58;
	ld.shared.f32 	%f60, [_ZZ10dotproductPfS_S_E4temp+112];
	add.f32 	%f61, %f59, %f60;
	ld.shared.f32 	%f62, [_ZZ10dotproductPfS_S_E4temp+116];
	add.f32 	%f63, %f61, %f62;
	ld.shared.f32 	%f64, [_ZZ10dotproductPfS_S_E4temp+120];
	add.f32 	%f65, %f63, %f64;
	ld.shared.f32 	%f66, [_ZZ10dotproductPfS_S_E4temp+124];
	add.f32 	%f67, %f65, %f66;
	cvta.to.global.u64 	%rd9, %rd3;
	atom.global.add.f32 	%f68, [%rd9], %f67;
$L__BB0_3:
	ret;

}


// ===== COMPILED SASS (sm_100) =====

	.target	sm_100

	.elftype	@"ET_EXEC"


//--------------------- .note.nv.tkinfo           --------------------------
	.section	.note.nv.tkinfo,"",@"SHT_NOTE"
	.sectionflags	@"SHF_NOTE_NV_TKINFO"
	.tkinfo
        /*0018*/ 	.word	0x00000002
        /*0030*/ 	.string	""
        /*0030*/ 	.string	"ptxas"
        /*0030*/ 	.string	"Cuda compilation tools, release 13.0, V13.0.88"
        /*0030*/ 	.string	"Build cuda_13.0.r13.0/compiler.36424714_0"
        /*0030*/ 	.string	"-arch sm_100 -m 64 "



//--------------------- .note.nv.cuinfo           --------------------------
	.section	.note.nv.cuinfo,"",@"SHT_NOTE"
	.sectionflags	@"SHF_NOTE_NV_CUINFO"
        /*0018*/ 	.short	0x0002
        /*001a*/ 	.short	0x0064
        /*001c*/ 	.short	0x0082
	.zero		2


//--------------------- .nv.info                  --------------------------
	.section	.nv.info,"",@"SHT_CUDA_INFO"
	.align	4


	//----- nvinfo : EIATTR_REGCOUNT
	.align		4
        /*0000*/ 	.byte	0x04, 0x2f
        /*0002*/ 	.short	(.L_1 - .L_0)
	.align		4
.L_0:
        /*0004*/ 	.word	index@(_Z10dotproductPfS_S_)
        /*0008*/ 	.word	0x00000016


	//----- nvinfo : EIATTR_FRAME_SIZE
	.align		4
.L_1:
        /*000c*/ 	.byte	0x04, 0x11
        /*000e*/ 	.short	(.L_3 - .L_2)
	.align		4
.L_2:
        /*0010*/ 	.word	index@(_Z10dotproductPfS_S_)
        /*0014*/ 	.word	0x00000000


	//----- nvinfo : EIATTR_MIN_STACK_SIZE
	.align		4
.L_3:
        /*0018*/ 	.byte	0x04, 0x12
        /*001a*/ 	.short	(.L_5 - .L_4)
	.align		4
.L_4:
        /*001c*/ 	.word	index@(_Z10dotproductPfS_S_)
        /*0020*/ 	.word	0x00000000
.L_5:


//--------------------- .nv.compat                --------------------------
	.section	.nv.compat,"",@"SHT_CUDA_COMPAT_INFO"
	.align	4
        /*0000*/ 	.byte	0x02, 0x09, 0x00, 0x00, 0x02, 0x02, 0x01, 0x00, 0x02, 0x05, 0x05, 0x00, 0x03, 0x07, 0x01, 0x01
        /*0010*/ 	.byte	0x02, 0x03, 0x00, 0x00, 0x02, 0x06, 0x01, 0x00, 0x04, 0x0b, 0x08, 0x00, 0x09, 0x00, 0x00, 0x00
        /*0020*/ 	.byte	0x00, 0x00, 0x00, 0x00


//--------------------- .nv.info._Z10dotproductPfS_S_ --------------------------
	.section	.nv.info._Z10dotproductPfS_S_,"",@"SHT_CUDA_INFO"
	.sectionflags	@""
	.align	4


	//----- nvinfo : EIATTR_CUDA_API_VERSION
	.align		4
        /*0000*/ 	.byte	0x04, 0x37
        /*0002*/ 	.short	(.L_7 - .L_6)
.L_6:
        /*0004*/ 	.word	0x00000082


	//----- nvinfo : EIATTR_KPARAM_INFO
	.align		4
.L_7:
        /*0008*/ 	.byte	0x04, 0x17
        /*000a*/ 	.short	(.L_9 - .L_8)
.L_8:
        /*000c*/ 	.word	0x00000000
        /*0010*/ 	.short	0x0002
        /*0012*/ 	.short	0x0010
        /*0014*/ 	.byte	0x00, 0xf5, 0x21, 0x00


	//----- nvinfo : EIATTR_KPARAM_INFO
	.align		4
.L_9:
        /*0018*/ 	.byte	0x04, 0x17
        /*001a*/ 	.short	(.L_11 - .L_10)
.L_10:
        /*001c*/ 	.word	0x00000000
        /*0020*/ 	.short	0x0001
        /*0022*/ 	.short	0x0008
        /*0024*/ 	.byte	0x00, 0xf5, 0x21, 0x00


	//----- nvinfo : EIATTR_KPARAM_INFO
	.align		4
.L_11:
        /*0028*/ 	.byte	0x04, 0x17
        /*002a*/ 	.short	(.L_13 - .L_12)
.L_12:
        /*002c*/ 	.word	0x00000000
        /*0030*/ 	.short	0x0000
        /*0032*/ 	.short	0x0000
        /*0034*/ 	.byte	0x00, 0xf5, 0x21, 0x00


	//----- nvinfo : EIATTR_SPARSE_MMA_MASK
	.align		4
.L_13:
        /*0038*/ 	.byte	0x03, 0x50
        /*003a*/ 	.short	0x0000


	//----- nvinfo : EIATTR_MAXREG_COUNT
	.align		4
        /*003c*/ 	.byte	0x03, 0x1b
        /*003e*/ 	.short	0x00ff


	//----- nvinfo : EIATTR_NUM_BARRIERS
	.align		4
        /*0040*/ 	.byte	0x02, 0x4c
        /*0042*/ 	.byte	0x01
	.zero		1


	//----- nvinfo : EIATTR_MERCURY_ISA_VERSION
	.align		4
        /*0044*/ 	.byte	0x03, 0x5f
        /*0046*/ 	.short	0x0101


	//----- nvinfo : EIATTR_VRC_CTA_INIT_COUNT
	.align		4
        /*0048*/ 	.byte	0x02, 0x4a
	.zero		1
	.zero		1


	//----- nvinfo : EIATTR_EXIT_INSTR_OFFSETS
	.align		4
        /*004c*/ 	.byte	0x04, 0x1c
        /*004e*/ 	.short	(.L_15 - .L_14)


	//   ....[0]....
.L_14:
        /*0050*/ 	.word	0x00000050


	//   ....[1]....
        /*0054*/ 	.word	0x000001c0


	//   ....[2]....
        /*0058*/ 	.word	0x00000480


	//----- nvinfo : EIATTR_CBANK_PARAM_SIZE
	.align		4
.L_15:
        /*005c*/ 	.byte	0x03, 0x19
        /*005e*/ 	.short	0x0018


	//----- nvinfo : EIATTR_PARAM_CBANK
	.align		4
        /*0060*/ 	.byte	0x04, 0x0a
        /*0062*/ 	.short	(.L_17 - .L_16)
	.align		4
.L_16:
        /*0064*/ 	.word	index@(.nv.constant0._Z10dotproductPfS_S_)
        /*0068*/ 	.short	0x0380
        /*006a*/ 	.short	0x0018


	//----- nvinfo : EIATTR_SW_WAR
	.align		4
.L_17:
        /*006c*/ 	.byte	0x04, 0x36
        /*006e*/ 	.short	(.L_19 - .L_18)
.L_18:
        /*0070*/ 	.word	0x00000008
.L_19:


//--------------------- .nv.callgraph             --------------------------
	.section	.nv.callgraph,"",@"SHT_CUDA_CALLGRAPH"
	.align	4
	.sectionentsize	8
	.align		4
        /*0000*/ 	.word	0x00000000
	.align		4
        /*0004*/ 	.word	0xffffffff
	.align		4
        /*0008*/ 	.word	0x00000000
	.align		4
        /*000c*/ 	.word	0xfffffffe
	.align		4
        /*0010*/ 	.word	0x00000000
	.align		4
        /*0014*/ 	.word	0xfffffffd
	.align		4
        /*0018*/ 	.word	0x00000000
	.align		4
        /*001c*/ 	.word	0xfffffffc


//--------------------- .text._Z10dotproductPfS_S_ --------------------------
	.section	.text._Z10dotproductPfS_S_,"ax",@progbits
	.align	128
        .global         _Z10dotproductPfS_S_
        .type           _Z10dotproductPfS_S_,@function
        .size           _Z10dotproductPfS_S_,(.L_x_1 - _Z10dotproductPfS_S_)
        .other          _Z10dotproductPfS_S_,@"STO_CUDA_ENTRY STV_DEFAULT"
_Z10dotproductPfS_S_:
.text._Z10dotproductPfS_S_:
[----:B------:R-:W-:Y:S01]  /*0000*/  LDC R1, c[0x0][0x37c] ;  /* 0x0000df00ff017b82 */ /* 0x000fe20000000800 */
[----:B------:R-:W0:Y:S01]  /*0010*/  S2R R6, SR_TID.X ;  /* 0x0000000000067919 */ /* 0x000e220000002100 */
[----:B------:R-:W0:Y:S02]  /*0020*/  S2R R7, SR_CTAID.X ;  /* 0x0000000000077919 */ /* 0x000e240000002500 */
[----:B0-----:R-:W-:-:S04]  /*0030*/  LEA R7, R7, R6, 0x5 ;  /* 0x0000000607077211 */ /* 0x001fc800078e28ff */
[----:B------:R-:W-:-:S13]  /*0040*/  ISETP.GT.U32.AND P0, PT, R7, 0x21, PT ;  /* 0x000000210700780c */ /* 0x000fda0003f04070 */
[----:B------:R-:W-:Y:S05]  /*0050*/  @P0 EXIT ;  /* 0x000000000000094d */ /* 0x000fea0003800000 */
[----:B------:R-:W0:Y:S01]  /*0060*/  LDC.64 R2, c[0x0][0x380] ;  /* 0x0000e000ff027b82 */ /* 0x000e220000000a00 */
[----:B------:R-:W1:Y:S07]  /*0070*/  LDCU.64 UR6, c[0x0][0x358] ;  /* 0x00006b00ff0677ac */ /* 0x000e6e0008000a00 */
[----:B------:R-:W2:Y:S01]  /*0080*/  LDC.64 R4, c[0x0][0x388] ;  /* 0x0000e200ff047b82 */ /* 0x000ea20000000a00 */
[----:B0-----:R-:W-:-:S06]  /*0090*/  IMAD.WIDE.U32 R2, R7, 0x4, R2 ;  /* 0x0000000407027825 */ /* 0x001fcc00078e0002 */
[----:B-1----:R0:W3:Y:S01]  /*00a0*/  LDG.E R2, desc[UR6][R2.64] ;  /* 0x0000000602027981 */ /* 0x0020e2000c1e1900 */
[----:B--2---:R-:W-:-:S06]  /*00b0*/  IMAD.WIDE.U32 R4, R7, 0x4, R4 ;  /* 0x0000000407047825 */ /* 0x004fcc00078e0004 */
[----:B------:R-:W3:Y:S01]  /*00c0*/  LDG.E R5, desc[UR6][R4.64] ;  /* 0x0000000604057981 */ /* 0x000ee2000c1e1900 */
[----:B------:R-:W1:Y:S01]  /*00d0*/  S2UR UR5, SR_CgaCtaId ;  /* 0x00000000000579c3 */ /* 0x000e620000008800 */
[----:B------:R-:W-:Y:S01]  /*00e0*/  UMOV UR4, 0x400 ;  /* 0x0000040000047882 */ /* 0x000fe20000000000 */
[----:B------:R-:W-:Y:S01]  /*00f0*/  ISETP.NE.AND P0, PT, R6, RZ, PT ;  /* 0x000000ff0600720c */ /* 0x000fe20003f05270 */
[----:B-1----:R-:W-:-:S06]  /*0100*/  ULEA UR4, UR5, UR4, 0x18 ;  /* 0x0000000405047291 */ /* 0x002fcc000f8ec0ff */
[----:B0-----:R-:W-:-:S03]  /*0110*/  LEA R3, R6, UR4, 0x2 ;  /* 0x0000000406037c11 */ /* 0x001fc6000f8e10ff */
[----:B------:R-:W-:Y:S04]  /*0120*/  STS.128 [UR4], RZ ;  /* 0x000000ffff007988 */ /* 0x000fe80008000c04 */
[----:B------:R-:W-:Y:S04]  /*0130*/  STS.128 [UR4+0x10], RZ ;  /* 0x000010ffff007988 */ /* 0x000fe80008000c04 */
[----:B------:R-:W-:Y:S04]  /*0140*/  STS.128 [UR4+0x20], RZ ;  /* 0x000020ffff007988 */ /* 0x000fe80008000c04 */
[----:B------:R-:W-:Y:S04]  /*0150*/  STS.128 [UR4+0x30], RZ ;  /* 0x000030ffff007988 */ /* 0x000fe80008000c04 */
[----:B------:R-:W-:Y:S04]  /*0160*/  STS.128 [UR4+0x40], RZ ;  /* 0x000040ffff007988 */ /* 0x000fe80008000c04 */
[----:B------:R-:W-:Y:S04]  /*0170*/  STS.128 [UR4+0x50], RZ ;  /* 0x000050ffff007988 */ /* 0x000fe80008000c04 */
[----:B------:R-:W-:Y:S04]  /*0180*/  STS.128 [UR4+0x60], RZ ;  /* 0x000060ffff007988 */ /* 0x000fe80008000c04 */
[----:B------:R-:W-:Y:S01]  /*0190*/  STS.128 [UR4+0x70], RZ ;  /* 0x000070ffff007988 */ /* 0x000fe20008000c04 */
[----:B---3--:R-:W-:-:S05]  /*01a0*/  FMUL R0, R2, R5 ;  /* 0x0000000502007220 */ /* 0x008fca0000400000 */
[----:B------:R0:W-:Y:S01]  /*01b0*/  STS [R3], R0 ;  /* 0x0000000003007388 */ /* 0x0001e20000000800 */
[----:B------:R-:W-:Y:S05]  /*01c0*/  @P0 EXIT ;  /* 0x000000000000094d */ /* 0x000fea0003800000 */
[----:B------:R-:W-:Y:S08]  /*01d0*/  BAR.SYNC.DEFER_BLOCKING 0x0 ;  /* 0x0000000000007b1d */ /* 0x000ff00000010000 */
[----:B0-----:R-:W0:Y:S01]  /*01e0*/  LDC.64 R2, c[0x0][0x390] ;  /* 0x0000e400ff027b82 */ /* 0x001e220000000a00 */
[----:B------:R-:W1:Y:S04]  /*01f0*/  LDS.128 R8, [UR4] ;  /* 0x00000004ff087984 */ /* 0x000e680008000c00 */
[----:B------:R-:W2:Y:S04]  /*0200*/  LDS.128 R16, [UR4+0x10] ;  /* 0x00001004ff107984 */ /* 0x000ea80008000c00 */
[----:B------:R-:W3:Y:S04]  /*0210*/  LDS.128 R12, [UR4+0x20] ;  /* 0x00002004ff0c7984 */ /* 0x000ee80008000c00 */
[----:B------:R-:W4:Y:S01]  /*0220*/  LDS.128 R4, [UR4+0x30] ;  /* 0x00003004ff047984 */ /* 0x000f220008000c00 */
[----:B-1----:R-:W-:-:S04]  /*0230*/  FADD R8, RZ, R8 ;  /* 0x00000008ff087221 */ /* 0x002fc80000000000 */
[----:B------:R-:W-:-:S04]  /*0240*/  FADD R9, R8, R9 ;  /* 0x0000000908097221 */ /* 0x000fc80000000000 */
[----:B------:R-:W-:-:S04]  /*0250*/  FADD R10, R9, R10 ;  /* 0x0000000a090a7221 */ /* 0x000fc80000000000 */
[----:B------:R-:W-:-:S04]  /*0260*/  FADD R11, R10, R11 ;  /* 0x0000000b0a0b7221 */ /* 0x000fc80000000000 */
[----:B--2---:R-:W-:Y:S02]  /*0270*/  FADD R16, R11, R16 ;  /* 0x000000100b107221 */ /* 0x004fe40000000000 */
[----:B------:R-:W1:Y:S02]  /*0280*/  LDS.128 R8, [UR4+0x40] ;  /* 0x00004004ff087984 */ /* 0x000e640008000c00 */
[----:B------:R-:W-:-:S04]  /*0290*/  FADD R17, R16, R17 ;  /* 0x0000001110117221 */ /* 0x000fc80000000000 */
[----:B------:R-:W-:-:S04]  /*02a0*/  FADD R18, R17, R18 ;  /* 0x0000001211127221 */ /* 0x000fc80000000000 */
[----:B------:R-:W-:-:S04]  /*02b0*/  FADD R19, R18, R19 ;  /* 0x0000001312137221 */ /* 0x000fc80000000000 */
[----:B---3--:R-:W-:Y:S02]  /*02c0*/  FADD R12, R19, R12 ;  /* 0x0000000c130c7221 */ /* 0x008fe40000000000 */
[----:B------:R-:W2:Y:S02]  /*02d0*/  LDS.128 R16, [UR4+0x50] ;  /* 0x00005004ff107984 */ /* 0x000ea40008000c00 */
[----:B------:R-:W-:-:S04]  /*02e0*/  FADD R13, R12, R13 ;  /* 0x0000000d0c0d7221 */ /* 0x000fc80000000000 */
[----:B------:R-:W-:-:S04]  /*02f0*/  FADD R14, R13, R14 ;  /* 0x0000000e0d0e7221 */ /* 0x000fc80000000000 */
[----:B------:R-:W-:-:S04]  /*0300*/  FADD R15, R14, R15 ;  /* 0x0000000f0e0f7221 */ /* 0x000fc80000000000 */
[----:B----4-:R-:W-:Y:S02]  /*0310*/  FADD R4, R15, R4 ;  /* 0x000000040f047221 */ /* 0x010fe40000000000 */
[----:B------:R-:W3:Y:S02]  /*0320*/  LDS.128 R12, [UR4+0x60] ;  /* 0x00006004ff0c7984 */ /* 0x000ee40008000c00 */
[----:B------:R-:W-:-:S04]  /*0330*/  FADD R5, R4, R5 ;  /* 0x0000000504057221 */ /* 0x000fc80000000000 */
[----:B------:R-:W-:-:S04]  /*0340*/  FADD R6, R5, R6 ;  /* 0x0000000605067221 */ /* 0x000fc80000000000 */
[----:B------:R-:W-:-:S04]  /*0350*/  FADD R7, R6, R7 ;  /* 0x0000000706077221 */ /* 0x000fc80000000000 */
[----:B-1----:R-:W-:Y:S02]  /*0360*/  FADD R8, R7, R8 ;  /* 0x0000000807087221 */ /* 0x002fe40000000000 */
[----:B------:R-:W1:Y:S02]  /*0370*/  LDS.128 R4, [UR4+0x70] ;  /* 0x00007004ff047984 */ /* 0x000e640008000c00 */
[----:B------:R-:W-:-:S04]  /*0380*/  FADD R9, R8, R9 ;  /* 0x0000000908097221 */ /* 0x000fc80000000000 */
[----:B------:R-:W-:-:S04]  /*0390*/  FADD R10, R9, R10 ;  /* 0x0000000a090a7221 */ /* 0x000fc80000000000 */
[----:B------:R-:W-:-:S04]  /*03a0*/  FADD R11, R10, R11 ;  /* 0x0000000b0a0b7221 */ /* 0x000fc80000000000 */
[----:B--2---:R-:W-:-:S04]  /*03b0*/  FADD R16, R11, R16 ;  /* 0x000000100b107221 */ /* 0x004fc80000000000 */
[----:B------:R-:W-:-:S04]  /*03c0*/  FADD R17, R16, R17 ;  /* 0x0000001110117221 */ /* 0x000fc80000000000 */
[----:B------:R-:W-:-:S04]  /*03d0*/  FADD R18, R17, R18 ;  /* 0x0000001211127221 */ /* 0x000fc80000000000 */
[----:B------:R-:W-:-:S04]  /*03e0*/  FADD R19, R18, R19 ;  /* 0x0000001312137221 */ /* 0x000fc80000000000 */
[----:B---3--:R-:W-:-:S04]  /*03f0*/  FADD R12, R19, R12 ;  /* 0x0000000c130c7221 */ /* 0x008fc80000000000 */
[----:B------:R-:W-:-:S04]  /*0400*/  FADD R13, R12, R13 ;  /* 0x0000000d0c0d7221 */ /* 0x000fc80000000000 */
[----:B------:R-:W-:-:S04]  /*0410*/  FADD R14, R13, R14 ;  /* 0x0000000e0d0e7221 */ /* 0x000fc80000000000 */
[----:B------:R-:W-:-:S04]  /*0420*/  FADD R15, R14, R15 ;  /* 0x0000000f0e0f7221 */ /* 0x000fc80000000000 */
[----:B-1----:R-:W-:-:S04]  /*0430*/  FADD R4, R15, R4 ;  /* 0x000000040f047221 */ /* 0x002fc80000000000 */
[----:B------:R-:W-:-:S04]  /*0440*/  FADD R5, R4, R5 ;  /* 0x0000000504057221 */ /* 0x000fc80000000000 */
[----:B------:R-:W-:-:S04]  /*0450*/  FADD R6, R5, R6 ;  /* 0x0000000605067221 */ /* 0x000fc80000000000 */
[----:B------:R-:W-:-:S05]  /*0460*/  FADD R7, R6, R7 ;  /* 0x0000000706077221 */ /* 0x000fca0000000000 */
[----:B0-----:R-:W-:Y:S01]  /*0470*/  REDG.E.ADD.F32.FTZ.RN.STRONG.GPU desc[UR6][R2.64], R7 ;  /* 0x00000007020079a6 */ /* 0x001fe2000c12f306 */
[----:B------:R-:W-:Y:S05]  /*0480*/  EXIT ;  /* 0x000000000000794d */ /* 0x000fea0003800000 */
.L_x_0:
[----:B------:R-:W-:-:S00]  /*0490*/  BRA `(.L_x_0) ;  /* 0xfffffffc00fc7947 */ /* 0x000fc0000383ffff */
[----:B------:R-:W-:-:S00]  /*04a0*/  NOP ;  /* 0x0000000000007918 */ /* 0x000fc00000000000 */
        /* <DEDUP_REMOVED lines=13> */
.L_x_1:


//--------------------- .nv.shared._Z10dotproductPfS_S_ --------------------------
	.section	.nv.shared._Z10dotproductPfS_S_,"aw",@nobits
	.sectionflags	@""
	.align	4
.nv.shared._Z10dotproductPfS_S_:
	.zero		1152


//--------------------- .nv.shared.reserved.0     --------------------------
	.section	.nv.shared.reserved.0,"aw",@nobits
	.weak		__nv_reservedSMEM_offset_0_alias
	.size		__nv_reservedSMEM_offset_0_alias, 0, 64
	.other		__nv_reservedSMEM_offset_0_alias,@"STO_CUDA_RESERVED_SHARED STV_DEFAULT"
__nv_reservedSMEM_offset_0_alias:
	.zero		0
	.zero		64


//--------------------- .nv.constant0._Z10dotproductPfS_S_ --------------------------
	.section	.nv.constant0._Z10dotproductPfS_S_,"a",@progbits
	.sectionflags	@""
	.align	4
.nv.constant0._Z10dotproductPfS_S_:
	.zero		920


//--------------------- SYMBOLS --------------------------

	.type		.nv.reservedSmem.offset0,@object
	.size		.nv.reservedSmem.offset0,0x4
	.type		.nv.reservedSmem.cap,@object
	.size		.nv.reservedSmem.cap,0x4
